//
// Generated by NVIDIA NVVM Compiler
//
// Compiler Build ID: CL-36424714
// Cuda compilation tools, release 13.0, V13.0.88
// Based on NVVM 20.0.0
//

.version 9.0
.target sm_100
.address_size 64

	// .globl	_Z12sigmoid_cudaPfi

.visible .entry _Z12sigmoid_cudaPfi(
	.param .u64 .ptr .align 1 _Z12sigmoid_cudaPfi_param_0,
	.param .u32 _Z12sigmoid_cudaPfi_param_1
)
{
	.reg .pred 	%p<2>;
	.reg .b32 	%r<5>;
	.reg .b32 	%f<15>;
	.reg .b64 	%rd<5>;

	ld.param.u64 	%rd1, [_Z12sigmoid_cudaPfi_param_0];
	ld.param.u32 	%r2, [_Z12sigmoid_cudaPfi_param_1];
	mov.u32 	%r1, %tid.x;
	setp.ge.u32 	%p1, %r1, %r2;
	@%p1 bra 	$L__BB0_2;
	cvta.to.global.u64 	%rd2, %rd1;
	mul.wide.u32 	%rd3, %r1, 4;
	add.s64 	%rd4, %rd2, %rd3;
	ld.global.f32 	%f1, [%rd4];
	fma.rn.f32 	%f2, %f1, 0fBBBB989D, 0f3F000000;
	cvt.sat.f32.f32 	%f3, %f2;
	mov.f32 	%f4, 0f4B400001;
	mov.f32 	%f5, 0f437C0000;
	fma.rm.f32 	%f6, %f3, %f5, %f4;
	add.f32 	%f7, %f6, 0fCB40007F;
	neg.f32 	%f8, %f7;
	fma.rn.f32 	%f9, %f1, 0fBFB8AA3B, %f8;
	fma.rn.f32 	%f10, %f1, 0fB2A57060, %f9;
	mov.b32 	%r3, %f6;
	shl.b32 	%r4, %r3, 23;
	mov.b32 	%f11, %r4;
	ex2.approx.ftz.f32 	%f12, %f10;
	fma.rn.f32 	%f13, %f12, %f11, 0f3F800000;
	rcp.rn.f32 	%f14, %f13;
	st.global.f32 	[%rd4], %f14;
$L__BB0_2:
	ret;

}


// ===== COMPILED SASS (sm_100) =====

	.target	sm_100

	.elftype	@"ET_EXEC"


//--------------------- .note.nv.tkinfo           --------------------------
	.section	.note.nv.tkinfo,"",@"SHT_NOTE"
	.sectionflags	@"SHF_NOTE_NV_TKINFO"
	.tkinfo
        /*0018*/ 	.word	0x00000002
        /*0030*/ 	.string	""
        /*0030*/ 	.string	"ptxas"
        /*0030*/ 	.string	"Cuda compilation tools, release 13.0, V13.0.88"
        /*0030*/ 	.string	"Build cuda_13.0.r13.0/compiler.36424714_0"
        /*0030*/ 	.string	"-arch sm_100 -m 64 "



//--------------------- .note.nv.cuinfo           --------------------------
	.section	.note.nv.cuinfo,"",@"SHT_NOTE"
	.sectionflags	@"SHF_NOTE_NV_CUINFO"
        /*0018*/ 	.short	0x0002
        /*001a*/ 	.short	0x0064
        /*001c*/ 	.short	0x0082
	.zero		2


//--------------------- .nv.info                  --------------------------
	.section	.nv.info,"",@"SHT_CUDA_INFO"
	.align	4


	//----- nvinfo : EIATTR_REGCOUNT
	.align		4
        /*0000*/ 	.byte	0x04, 0x2f
        /*0002*/ 	.short	(.L_1 - .L_0)
	.align		4
.L_0:
        /*0004*/ 	.word	index@(_Z12sigmoid_cudaPfi)
        /*0008*/ 	.word	0x0000000f


	//----- nvinfo : EIATTR_FRAME_SIZE
	.align		4
.L_1:
        /*000c*/ 	.byte	0x04, 0x11
        /*000e*/ 	.short	(.L_3 - .L_2)
	.align		4
.L_2:
        /*0010*/ 	.word	index@($__internal_0_$__cuda_sm20_rcp_rn_f32_slowpath)
        /*0014*/ 	.word	0x00000000


	//----- nvinfo : EIATTR_FRAME_SIZE
	.align		4
.L_3:
        /*0018*/ 	.byte	0x04, 0x11
        /*001a*/ 	.short	(.L_5 - .L_4)
	.align		4
.L_4:
        /*001c*/ 	.word	index@(_Z12sigmoid_cudaPfi)
        /*0020*/ 	.word	0x00000000


	//----- nvinfo : EIATTR_MIN_STACK_SIZE
	.align		4
.L_5:
        /*0024*/ 	.byte	0x04, 0x12
        /*0026*/ 	.short	(.L_7 - .L_6)
	.align		4
.L_6:
        /*0028*/ 	.word	index@(_Z12sigmoid_cudaPfi)
        /*002c*/ 	.word	0x00000000
.L_7:


//--------------------- .nv.compat                --------------------------
	.section	.nv.compat,"",@"SHT_CUDA_COMPAT_INFO"
	.align	4
        /*0000*/ 	.byte	0x02, 0x09, 0x00, 0x00, 0x02, 0x02, 0x01, 0x00, 0x02, 0x05, 0x05, 0x00, 0x03, 0x07, 0x01, 0x01
        /*0010*/ 	.byte	0x02, 0x03, 0x00, 0x00, 0x02, 0x06, 0x01, 0x00, 0x04, 0x0b, 0x08, 0x00, 0x09, 0x00, 0x00, 0x00
        /*0020*/ 	.byte	0x00, 0x00, 0x00, 0x00


//--------------------- .nv.info._Z12sigmoid_cudaPfi --------------------------
	.section	.nv.info._Z12sigmoid_cudaPfi,"",@"SHT_CUDA_INFO"
	.sectionflags	@""
	.align	4


	//----- nvinfo : EIATTR_CUDA_API_VERSION
	.align		4
        /*0000*/ 	.byte	0x04, 0x37
        /*0002*/ 	.short	(.L_9 - .L_8)
.L_8:
        /*0004*/ 	.word	0x00000082


	//----- nvinfo : EIATTR_KPARAM_INFO
	.align		4
.L_9:
        /*0008*/ 	.byte	0x04, 0x17
        /*000a*/ 	.short	(.L_11 - .L_10)
.L_10:
        /*000c*/ 	.word	0x00000000
        /*0010*/ 	.short	0x0001
        /*0012*/ 	.short	0x0008
        /*0014*/ 	.byte	0x00, 0xf0, 0x11, 0x00


	//----- nvinfo : EIATTR_KPARAM_INFO
	.align		4
.L_11:
        /*0018*/ 	.byte	0x04, 0x17
        /*001a*/ 	.short	(.L_13 - .L_12)
.L_12:
        /*001c*/ 	.word	0x00000000
        /*0020*/ 	.short	0x0000
        /*0022*/ 	.short	0x0000
        /*0024*/ 	.byte	0x00, 0xf5, 0x21, 0x00


	//----- nvinfo : EIATTR_SPARSE_MMA_MASK
	.align		4
.L_13:
        /*0028*/ 	.byte	0x03, 0x50
        /*002a*/ 	.short	0x0000


	//----- nvinfo : EIATTR_MAXREG_COUNT
	.align		4
        /*002c*/ 	.byte	0x03, 0x1b
        /*002e*/ 	.short	0x00ff


	//----- nvinfo : EIATTR_MERCURY_ISA_VERSION
	.align		4
        /*0030*/ 	.byte	0x03, 0x5f
        /*0032*/ 	.short	0x0101


	//----- nvinfo : EIATTR_VRC_CTA_INIT_COUNT
	.align		4
        /*0034*/ 	.byte	0x02, 0x4a
	.zero		1
	.zero		1


	//----- nvinfo : EIATTR_EXIT_INSTR_OFFSETS
	.align		4
        /*0038*/ 	.byte	0x04, 0x1c
        /*003a*/ 	.short	(.L_15 - .L_14)


	//   ....[0]....
.L_14:
        /*003c*/ 	.word	0x00000040


	//   ....[1]....
        /*0040*/ 	.word	0x00000210


	//----- nvinfo : EIATTR_CRS_STACK_SIZE
	.align		4
.L_15:
        /*0044*/ 	.byte	0x04, 0x1e
        /*0046*/ 	.short	(.L_17 - .L_16)
.L_16:
        /*0048*/ 	.word	0x00000000


	//----- nvinfo : EIATTR_CBANK_PARAM_SIZE
	.align		4
.L_17:
        /*004c*/ 	.byte	0x03, 0x19
        /*004e*/ 	.short	0x000c


	//----- nvinfo : EIATTR_PARAM_CBANK
	.align		4
        /*0050*/ 	.byte	0x04, 0x0a
        /*0052*/ 	.short	(.L_19 - .L_18)
	.align		4
.L_18:
        /*0054*/ 	.word	index@(.nv.constant0._Z12sigmoid_cudaPfi)
        /*0058*/ 	.short	0x0380
        /*005a*/ 	.short	0x000c


	//----- nvinfo : EIATTR_SW_WAR
	.align		4
.L_19:
        /*005c*/ 	.byte	0x04, 0x36
        /*005e*/ 	.short	(.L_21 - .L_20)
.L_20:
        /*0060*/ 	.word	0x00000008
.L_21:


//--------------------- .nv.callgraph             --------------------------
	.section	.nv.callgraph,"",@"SHT_CUDA_CALLGRAPH"
	.align	4
	.sectionentsize	8
	.align		4
        /*0000*/ 	.word	0x00000000
	.align		4
        /*0004*/ 	.word	0xffffffff
	.align		4
        /*0008*/ 	.word	0x00000000
	.align		4
        /*000c*/ 	.word	0xfffffffe
	.align		4
        /*0010*/ 	.word	0x00000000
	.align		4
        /*0014*/ 	.word	0xfffffffd
	.align		4
        /*0018*/ 	.word	0x00000000
	.align		4
        /*001c*/ 	.word	0xfffffffc


//--------------------- .text._Z12sigmoid_cudaPfi --------------------------
	.section	.text._Z12sigmoid_cudaPfi,"ax",@progbits
	.align	128
        .global         _Z12sigmoid_cudaPfi
        .type           _Z12sigmoid_cudaPfi,@function
        .size           _Z12sigmoid_cudaPfi,(.L_x_8 - _Z12sigmoid_cudaPfi)
        .other          _Z12sigmoid_cudaPfi,@"STO_CUDA_ENTRY STV_DEFAULT"
_Z12sigmoid_cudaPfi:
.text._Z12sigmoid_cudaPfi:
[----:B------:R-:W-:Y:S01]  /*0000*/  LDC R1, c[0x0][0x37c] ;  /* 0x0000df00ff017b82 */ /* 0x000fe20000000800 */
[----:B------:R-:W0:Y:S01]  /*0010*/  S2R R3, SR_TID.X ;  /* 0x0000000000037919 */ /* 0x000e220000002100 */
[----:B------:R-:W0:Y:S02]  /*0020*/  LDCU UR4, c[0x0][0x388] ;  /* 0x00007100ff0477ac */ /* 0x000e240008000800 */
[----:B0-----:R-:W-:-:S13]  /*0030*/  ISETP.GE.U32.AND P0, PT, R3, UR4, PT ;  /* 0x0000000403007c0c */ /* 0x001fda000bf06070 */
[----:B------:R-:W-:Y:S05]  /*0040*/  @P0 EXIT ;  /* 0x000000000000094d */ /* 0x000fea0003800000 */
[----:B------:R-:W0:Y:S01]  /*0050*/  LDC.64 R4, c[0x0][0x380] ;  /* 0x0000e000ff047b82 */ /* 0x000e220000000a00 */
[----:B------:R-:W1:Y:S01]  /*0060*/  LDCU.64 UR4, c[0x0][0x358] ;  /* 0x00006b00ff0477ac */ /* 0x000e620008000a00 */
[----:B0-----:R-:W-:-:S05]  /*0070*/  IMAD.WIDE.U32 R4, R3, 0x4, R4 ;  /* 0x0000000403047825 */ /* 0x001fca00078e0004 */
[----:B-1----:R-:W2:Y:S01]  /*0080*/  LDG.E R0, desc[UR4][R4.64] ;  /* 0x0000000404007981 */ /* 0x002ea2000c1e1900 */
[----:B------:R-:W-:Y:S01]  /*0090*/  IMAD.MOV.U32 R3, RZ, RZ, 0x3bbb989d ;  /* 0x3bbb989dff037424 */ /* 0x000fe200078e00ff */
[----:B------:R-:W-:Y:S01]  /*00a0*/  BSSY.RECONVERGENT B0, `(.L_x_0) ;  /* 0x0000015000007945 */ /* 0x000fe20003800200 */
[----:B------:R-:W-:Y:S02]  /*00b0*/  IMAD.MOV.U32 R7, RZ, RZ, 0x437c0000 ;  /* 0x437c0000ff077424 */ /* 0x000fe400078e00ff */
[----:B--2---:R-:W-:-:S04]  /*00c0*/  FFMA.SAT R2, R0, -R3, 0.5 ;  /* 0x3f00000000027423 */ /* 0x004fc80000002803 */
[----:B------:R-:W-:-:S04]  /*00d0*/  FFMA.RM R2, R2, R7, 12582913 ;  /* 0x4b40000102027423 */ /* 0x000fc80000004007 */
[C---:B------:R-:W-:Y:S01]  /*00e0*/  FADD R3, R2.reuse, -12583039 ;  /* 0xcb40007f02037421 */ /* 0x040fe20000000000 */
[----:B------:R-:W-:-:S03]  /*00f0*/  SHF.L.U32 R2, R2, 0x17, RZ ;  /* 0x0000001702027819 */ /* 0x000fc600000006ff */
[----:B------:R-:W-:-:S04]  /*0100*/  FFMA R3, R0, -1.4426950216293334961, -R3 ;  /* 0xbfb8aa3b00037823 */ /* 0x000fc80000000803 */
[----:B------:R-:W-:-:S06]  /*0110*/  FFMA R3, R0, -1.925963033500011079e-08, R3 ;  /* 0xb2a5706000037823 */ /* 0x000fcc0000000003 */
[----:B------:R-:W0:Y:S02]  /*0120*/  MUFU.EX2 R3, R3 ;  /* 0x0000000300037308 */ /* 0x000e240000000800 */
[----:B0-----:R-:W-:-:S04]  /*0130*/  FFMA R0, R2, R3, 1 ;  /* 0x3f80000002007423 */ /* 0x001fc80000000003 */
[----:B------:R-:W-:-:S05]  /*0140*/  VIADD R2, R0, 0x1800000 ;  /* 0x0180000000027836 */ /* 0x000fca0000000000 */
[----:B------:R-:W-:-:S04]  /*0150*/  LOP3.LUT R2, R2, 0x7f800000, RZ, 0xc0, !PT ;  /* 0x7f80000002027812 */ /* 0x000fc800078ec0ff */
[----:B------:R-:W-:-:S13]  /*0160*/  ISETP.GT.U32.AND P0, PT, R2, 0x1ffffff, PT ;  /* 0x01ffffff0200780c */ /* 0x000fda0003f04070 */
[----:B------:R-:W-:Y:S05]  /*0170*/  @P0 BRA `(.L_x_1) ;  /* 0x00000000000c0947 */ /* 0x000fea0003800000 */
[----:B------:R-:W-:-:S07]  /*0180*/  MOV R6, 0x1a0 ;  /* 0x000001a000067802 */ /* 0x000fce0000000f00 */
[----:B------:R-:W-:Y:S05]  /*0190*/  CALL.REL.NOINC `($__internal_0_$__cuda_sm20_rcp_rn_f32_slowpath) ;  /* 0x0000000000207944 */ /* 0x000fea0003c00000 */
[----:B------:R-:W-:Y:S05]  /*01a0*/  BRA `(.L_x_2) ;  /* 0x0000000000107947 */ /* 0x000fea0003800000 */
.L_x_1:
[----:B------:R-:W0:Y:S02]  /*01b0*/  MUFU.RCP R3, R0 ;  /* 0x0000000000037308 */ /* 0x000e240000001000 */
[----:B0-----:R-:W-:-:S04]  /*01c0*/  FFMA R2, R0, R3, -1 ;  /* 0xbf80000000027423 */ /* 0x001fc80000000003 */
[----:B------:R-:W-:-:S04]  /*01d0*/  FADD.FTZ R2, -R2, -RZ ;  /* 0x800000ff02027221 */ /* 0x000fc80000010100 */
[----:B------:R-:W-:-:S07]  /*01e0*/  FFMA R3, R3, R2, R3 ;  /* 0x0000000203037223 */ /* 0x000fce0000000003 */
.L_x_2:
[----:B------:R-:W-:Y:S05]  /*01f0*/  BSYNC.RECONVERGENT B0 ;  /* 0x0000000000007941 */ /* 0x000fea0003800200 */
.L_x_0:
[----:B------:R-:W-:Y:S01]  /*0200*/  STG.E desc[UR4][R4.64], R3 ;  /* 0x0000000304007986 */ /* 0x000fe2000c101904 */
[----:B------:R-:W-:Y:S05]  /*0210*/  EXIT ;  /* 0x000000000000794d */ /* 0x000fea0003800000 */
        .weak           $__internal_0_$__cuda_sm20_rcp_rn_f32_slowpath
        .type           $__internal_0_$__cuda_sm20_rcp_rn_f32_slowpath,@function
        .size           $__internal_0_$__cuda_sm20_rcp_rn_f32_slowpath,(.L_x_8 - $__internal_0_$__cuda_sm20_rcp_rn_f32_slowpath)
$__internal_0_$__cuda_sm20_rcp_rn_f32_slowpath:
[----:B------:R-:W-:Y:S01]  /*0220*/  IMAD.SHL.U32 R2, R0, 0x2, RZ ;  /* 0x0000000200027824 */ /* 0x000fe200078e00ff */
[----:B------:R-:W-:Y:S04]  /*0230*/  BSSY.RECONVERGENT B1, `(.L_x_3) ;  /* 0x0000030000017945 */ /* 0x000fe80003800200 */
[----:B------:R-:W-:-:S04]  /*0240*/  SHF.R.U32.HI R2, RZ, 0x18, R2 ;  /* 0x00000018ff027819 */ /* 0x000fc80000011602 */
[----:B------:R-:W-:-:S13]  /*0250*/  ISETP.NE.U32.AND P0, PT, R2, RZ, PT ;  /* 0x000000ff0200720c */ /* 0x000fda0003f05070 */
[----:B------:R-:W-:Y:S05]  /*0260*/  @P0 BRA `(.L_x_4) ;  /* 0x0000000000280947 */ /* 0x000fea0003800000 */
[----:B------:R-:W-:-:S04]  /*0270*/  SHF.L.U32 R2, R0, 0x1, RZ ;  /* 0x0000000100027819 */ /* 0x000fc800000006ff */
[----:B------:R-:W-:-:S13]  /*0280*/  ISETP.NE.AND P0, PT, R2, RZ, PT ;  /* 0x000000ff0200720c */ /* 0x000fda0003f05270 */
[----:B------:R-:W-:Y:S01]  /*0290*/  @P0 FFMA R7, R0, 1.84467440737095516160e+19, RZ ;  /* 0x5f80000000070823 */ /* 0x000fe200000000ff */
[----:B------:R-:W-:Y:S08]  /*02a0*/  @!P0 MUFU.RCP R3, R0 ;  /* 0x0000000000038308 */ /* 0x000ff00000001000 */
[----:B------:R-:W0:Y:S02]  /*02b0*/  @P0 MUFU.RCP R2, R7 ;  /* 0x0000000700020308 */ /* 0x000e240000001000 */
[----:B0-----:R-:W-:-:S04]  /*02c0*/  @P0 FFMA R8, R7, R2, -1 ;  /* 0xbf80000007080423 */ /* 0x001fc80000000002 */
[----:B------:R-:W-:-:S04]  /*02d0*/  @P0 FADD.FTZ R9, -R8, -RZ ;  /* 0x800000ff08090221 */ /* 0x000fc80000010100 */
[----:B------:R-:W-:-:S04]  /*02e0*/  @P0 FFMA R2, R2, R9, R2 ;  /* 0x0000000902020223 */ /* 0x000fc80000000002 */
[----:B------:R-:W-:Y:S01]  /*02f0*/  @P0 FFMA R3, R2, 1.84467440737095516160e+19, RZ ;  /* 0x5f80000002030823 */ /* 0x000fe200000000ff */
[----:B------:R-:W-:Y:S06]  /*0300*/  BRA `(.L_x_5) ;  /* 0x0000000000887947 */ /* 0x000fec0003800000 */
.L_x_4:
[----:B------:R-:W-:-:S05]  /*0310*/  VIADD R3, R2, 0xffffff03 ;  /* 0xffffff0302037836 */ /* 0x000fca0000000000 */
[----:B------:R-:W-:-:S13]  /*0320*/  ISETP.GT.U32.AND P0, PT, R3, 0x1, PT ;  /* 0x000000010300780c */ /* 0x000fda0003f04070 */
[----:B------:R-:W-:Y:S05]  /*0330*/  @P0 BRA `(.L_x_6) ;  /* 0x0000000000780947 */ /* 0x000fea0003800000 */
[----:B------:R-:W-:Y:S01]  /*0340*/  LOP3.LUT R7, R0, 0x7fffff, RZ, 0xc0, !PT ;  /* 0x007fffff00077812 */ /* 0x000fe200078ec0ff */
[----:B------:R-:W-:-:S03]  /*0350*/  IMAD.MOV.U32 R12, RZ, RZ, 0x3 ;  /* 0x00000003ff0c7424 */ /* 0x000fc600078e00ff */
[----:B------:R-:W-:Y:S02]  /*0360*/  LOP3.LUT R7, R7, 0x3f800000, RZ, 0xfc, !PT ;  /* 0x3f80000007077812 */ /* 0x000fe400078efcff */
[----:B------:R-:W-:Y:S02]  /*0370*/  SHF.L.U32 R11, R12, R3, RZ ;  /* 0x000000030c0b7219 */ /* 0x000fe400000006ff */
[----:B------:R-:W0:Y:S02]  /*0380*/  MUFU.RCP R8, R7 ;  /* 0x0000000700087308 */ /* 0x000e240000001000 */
[----:B0-----:R-:W-:-:S04]  /*0390*/  FFMA R9, R7, R8, -1 ;  /* 0xbf80000007097423 */ /* 0x001fc80000000008 */
[----:B------:R-:W-:-:S04]  /*03a0*/  FADD.FTZ R9, -R9, -RZ ;  /* 0x800000ff09097221 */ /* 0x000fc80000010100 */
[CCC-:B------:R-:W-:Y:S01]  /*03b0*/  FFMA.RM R10, R8.reuse, R9.reuse, R8.reuse ;  /* 0x00000009080a7223 */ /* 0x1c0fe20000004008 */
[----:B------:R-:W-:-:S04]  /*03c0*/  FFMA.RP R9, R8, R9, R8 ;  /* 0x0000000908097223 */ /* 0x000fc80000008008 */
[C---:B------:R-:W-:Y:S02]  /*03d0*/  LOP3.LUT R8, R10.reuse, 0x7fffff, RZ, 0xc0, !PT ;  /* 0x007fffff0a087812 */ /* 0x040fe400078ec0ff */
[----:B------:R-:W-:Y:S02]  /*03e0*/  FSETP.NEU.FTZ.AND P0, PT, R10, R9, PT ;  /* 0x000000090a00720b */ /* 0x000fe40003f1d000 */
[----:B------:R-:W-:Y:S02]  /*03f0*/  LOP3.LUT R8, R8, 0x800000, RZ, 0xfc, !PT ;  /* 0x0080000008087812 */ /* 0x000fe400078efcff */
[----:B------:R-:W-:Y:S02]  /*0400*/  SEL R9, RZ, 0xffffffff, !P0 ;  /* 0xffffffffff097807 */ /* 0x000fe40004000000 */
[----:B------:R-:W-:Y:S02]  /*0410*/  LOP3.LUT R10, R11, R8, RZ, 0xc0, !PT ;  /* 0x000000080b0a7212 */ /* 0x000fe400078ec0ff */
[----:B------:R-:W-:-:S02]  /*0420*/  IADD3 R9, PT, PT, -R9, RZ, RZ ;  /* 0x000000ff09097210 */ /* 0x000fc40007ffe1ff */
[-C--:B------:R-:W-:Y:S02]  /*0430*/  SHF.R.U32.HI R10, RZ, R3.reuse, R10 ;  /* 0x00000003ff0a7219 */ /* 0x080fe4000001160a */
[----:B------:R-:W-:Y:S02]  /*0440*/  LOP3.LUT P1, RZ, R9, R3, R8, 0xf8, !PT ;  /* 0x0000000309ff7212 */ /* 0x000fe4000782f808 */
[C---:B------:R-:W-:Y:S02]  /*0450*/  LOP3.LUT P0, RZ, R10.reuse, 0x1, RZ, 0xc0, !PT ;  /* 0x000000010aff7812 */ /* 0x040fe4000780c0ff */
[----:B------:R-:W-:-:S04]  /*0460*/  LOP3.LUT P2, RZ, R10, 0x2, RZ, 0xc0, !PT ;  /* 0x000000020aff7812 */ /* 0x000fc8000784c0ff */
[----:B------:R-:W-:Y:S02]  /*0470*/  PLOP3.LUT P0, PT, P0, P1, P2, 0xe0, 0x0 ;  /* 0x000000000000781c */ /* 0x000fe40000703c20 */
[----:B------:R-:W-:Y:S02]  /*0480*/  LOP3.LUT P1, RZ, R0, 0x7fffff, RZ, 0xc0, !PT ;  /* 0x007fffff00ff7812 */ /* 0x000fe4000782c0ff */
[----:B------:R-:W-:-:S05]  /*0490*/  SEL R3, RZ, 0x1, !P0 ;  /* 0x00000001ff037807 */ /* 0x000fca0004000000 */
[----:B------:R-:W-:-:S05]  /*04a0*/  IMAD.MOV R3, RZ, RZ, -R3 ;  /* 0x000000ffff037224 */ /* 0x000fca00078e0a03 */
[----:B------:R-:W-:Y:S01]  /*04b0*/  ISETP.GE.AND P0, PT, R3, RZ, PT ;  /* 0x000000ff0300720c */ /* 0x000fe20003f06270 */
[----:B------:R-:W-:-:S05]  /*04c0*/  VIADD R3, R2, 0xffffff04 ;  /* 0xffffff0402037836 */ /* 0x000fca0000000000 */
[----:B------:R-:W-:-:S07]  /*04d0*/  SHF.R.U32.HI R3, RZ, R3, R8 ;  /* 0x00000003ff037219 */ /* 0x000fce0000011608 */
[----:B------:R-:W-:-:S05]  /*04e0*/  @!P0 IADD3 R3, PT, PT, R3, 0x1, RZ ;  /* 0x0000000103038810 */ /* 0x000fca0007ffe0ff */
[----:B------:R-:W-:-:S05]  /*04f0*/  @!P1 IMAD.SHL.U32 R3, R3, 0x2, RZ ;  /* 0x0000000203039824 */ /* 0x000fca00078e00ff */
[----:B------:R-:W-:Y:S01]  /*0500*/  LOP3.LUT R3, R3, 0x80000000, R0, 0xf8, !PT ;  /* 0x8000000003037812 */ /* 0x000fe200078ef800 */
[----:B------:R-:W-:Y:S06]  /*0510*/  BRA `(.L_x_5) ;  /* 0x0000000000047947 */ /* 0x000fec0003800000 */
.L_x_6:
[----:B------:R0:W1:Y:S02]  /*0520*/  MUFU.RCP R3, R0 ;  /* 0x0000000000037308 */ /* 0x0000640000001000 */
.L_x_5:
[----:B------:R-:W-:Y:S05]  /*0530*/  BSYNC.RECONVERGENT B1 ;  /* 0x0000000000017941 */ /* 0x000fea0003800200 */
.L_x_3:
[----:B------:R-:W-:-:S04]  /*0540*/  HFMA2 R7, -RZ, RZ, 0, 0 ;  /* 0x00000000ff077431 */ /* 0x000fc800000001ff */
[----:B01----:R-:W-:Y:S05]  /*0550*/  RET.REL.NODEC R6 `(_Z12sigmoid_cudaPfi) ;  /* 0xfffffff806a87950 */ /* 0x003fea0003c3ffff */
.L_x_7:
[----:B------:R-:W-:-:S00]  /*0560*/  BRA `(.L_x_7) ;  /* 0xfffffffc00fc7947 */ /* 0x000fc0000383ffff */
[----:B------:R-:W-:-:S00]  /*0570*/  NOP ;  /* 0x0000000000007918 */ /* 0x000fc00000000000 */
        /* <DEDUP_REMOVED lines=8> */
.L_x_8:


//--------------------- .nv.shared.reserved.0     --------------------------
	.section	.nv.shared.reserved.0,"aw",@nobits
	.weak		__nv_reservedSMEM_offset_0_alias
	.size		__nv_reservedSMEM_offset_0_alias, 0, 64
	.other		__nv_reservedSMEM_offset_0_alias,@"STO_CUDA_RESERVED_SHARED STV_DEFAULT"
__nv_reservedSMEM_offset_0_alias:
	.zero		0
	.zero		64


//--------------------- .nv.constant0._Z12sigmoid_cudaPfi --------------------------
	.section	.nv.constant0._Z12sigmoid_cudaPfi,"a",@progbits
	.sectionflags	@""
	.align	4
.nv.constant0._Z12sigmoid_cudaPfi:
	.zero		908


//--------------------- SYMBOLS --------------------------

	.type		.nv.reservedSmem.offset0,@object
	.size		.nv.reservedSmem.offset0,0x4
